//
// Generated by NVIDIA NVVM Compiler
//
// Compiler Build ID: CL-36424714
// Cuda compilation tools, release 13.0, V13.0.88
// Based on NVVM 20.0.0
//

.version 9.0
.target sm_100
.address_size 64

	// .globl	_Z16add_vectors_cudaPKfS0_Pfm

.visible .entry _Z16add_vectors_cudaPKfS0_Pfm(
	.param .u64 .ptr .align 1 _Z16add_vectors_cudaPKfS0_Pfm_param_0,
	.param .u64 .ptr .align 1 _Z16add_vectors_cudaPKfS0_Pfm_param_1,
	.param .u64 .ptr .align 1 _Z16add_vectors_cudaPKfS0_Pfm_param_2,
	.param .u64 _Z16add_vectors_cudaPKfS0_Pfm_param_3
)
{
	.reg .pred 	%p<2>;
	.reg .b32 	%r<5>;
	.reg .b32 	%f<4>;
	.reg .b64 	%rd<13>;

	ld.param.u64 	%rd2, [_Z16add_vectors_cudaPKfS0_Pfm_param_0];
	ld.param.u64 	%rd3, [_Z16add_vectors_cudaPKfS0_Pfm_param_1];
	ld.param.u64 	%rd4, [_Z16add_vectors_cudaPKfS0_Pfm_param_2];
	ld.param.u64 	%rd5, [_Z16add_vectors_cudaPKfS0_Pfm_param_3];
	mov.u32 	%r1, %ctaid.x;
	mov.u32 	%r2, %ntid.x;
	mov.u32 	%r3, %tid.x;
	mad.lo.s32 	%r4, %r1, %r2, %r3;
	cvt.s64.s32 	%rd1, %r4;
	setp.le.u64 	%p1, %rd5, %rd1;
	@%p1 bra 	$L__BB0_2;
	cvta.to.global.u64 	%rd6, %rd2;
	cvta.to.global.u64 	%rd7, %rd3;
	cvta.to.global.u64 	%rd8, %rd4;
	shl.b64 	%rd9, %rd1, 2;
	add.s64 	%rd10, %rd6, %rd9;
	ld.global.f32 	%f1, [%rd10];
	add.s64 	%rd11, %rd7, %rd9;
	ld.global.f32 	%f2, [%rd11];
	add.f32 	%f3, %f1, %f2;
	add.s64 	%rd12, %rd8, %rd9;
	st.global.f32 	[%rd12], %f3;
$L__BB0_2:
	ret;

}


// ===== COMPILED SASS (sm_100) =====

	.target	sm_100

	.elftype	@"ET_EXEC"


//--------------------- .note.nv.tkinfo           --------------------------
	.section	.note.nv.tkinfo,"",@"SHT_NOTE"
	.sectionflags	@"SHF_NOTE_NV_TKINFO"
	.tkinfo
        /*0018*/ 	.word	0x00000002
        /*0030*/ 	.string	""
        /*0030*/ 	.string	"ptxas"
        /*0030*/ 	.string	"Cuda compilation tools, release 13.0, V13.0.88"
        /*0030*/ 	.string	"Build cuda_13.0.r13.0/compiler.36424714_0"
        /*0030*/ 	.string	"-arch sm_100 -m 64 "



//--------------------- .note.nv.cuinfo           --------------------------
	.section	.note.nv.cuinfo,"",@"SHT_NOTE"
	.sectionflags	@"SHF_NOTE_NV_CUINFO"
        /*0018*/ 	.short	0x0002
        /*001a*/ 	.short	0x0064
        /*001c*/ 	.short	0x0082
	.zero		2


//--------------------- .nv.info                  --------------------------
	.section	.nv.info,"",@"SHT_CUDA_INFO"
	.align	4


	//----- nvinfo : EIATTR_REGCOUNT
	.align		4
        /*0000*/ 	.byte	0x04, 0x2f
        /*0002*/ 	.short	(.L_1 - .L_0)
	.align		4
.L_0:
        /*0004*/ 	.word	index@(_Z16add_vectors_cudaPKfS0_Pfm)
        /*0008*/ 	.word	0x0000000c


	//----- nvinfo : EIATTR_FRAME_SIZE
	.align		4
.L_1:
        /*000c*/ 	.byte	0x04, 0x11
        /*000e*/ 	.short	(.L_3 - .L_2)
	.align		4
.L_2:
        /*0010*/ 	.word	index@(_Z16add_vectors_cudaPKfS0_Pfm)
        /*0014*/ 	.word	0x00000000


	//----- nvinfo : EIATTR_MIN_STACK_SIZE
	.align		4
.L_3:
        /*0018*/ 	.byte	0x04, 0x12
        /*001a*/ 	.short	(.L_5 - .L_4)
	.align		4
.L_4:
        /*001c*/ 	.word	index@(_Z16add_vectors_cudaPKfS0_Pfm)
        /*0020*/ 	.word	0x00000000
.L_5:


//--------------------- .nv.compat                --------------------------
	.section	.nv.compat,"",@"SHT_CUDA_COMPAT_INFO"
	.align	4
        /*0000*/ 	.byte	0x02, 0x09, 0x00, 0x00, 0x02, 0x02, 0x01, 0x00, 0x02, 0x05, 0x05, 0x00, 0x03, 0x07, 0x01, 0x01
        /*0010*/ 	.byte	0x02, 0x03, 0x00, 0x00, 0x02, 0x06, 0x01, 0x00, 0x04, 0x0b, 0x08, 0x00, 0x09, 0x00, 0x00, 0x00
        /*0020*/ 	.byte	0x00, 0x00, 0x00, 0x00


//--------------------- .nv.info._Z16add_vectors_cudaPKfS0_Pfm --------------------------
	.section	.nv.info._Z16add_vectors_cudaPKfS0_Pfm,"",@"SHT_CUDA_INFO"
	.sectionflags	@""
	.align	4


	//----- nvinfo : EIATTR_CUDA_API_VERSION
	.align		4
        /*0000*/ 	.byte	0x04, 0x37
        /*0002*/ 	.short	(.L_7 - .L_6)
.L_6:
        /*0004*/ 	.word	0x00000082


	//----- nvinfo : EIATTR_KPARAM_INFO
	.align		4
.L_7:
        /*0008*/ 	.byte	0x04, 0x17
        /*000a*/ 	.short	(.L_9 - .L_8)
.L_8:
        /*000c*/ 	.word	0x00000000
        /*0010*/ 	.short	0x0003
        /*0012*/ 	.short	0x0018
        /*0014*/ 	.byte	0x00, 0xf0, 0x21, 0x00


	//----- nvinfo : EIATTR_KPARAM_INFO
	.align		4
.L_9:
        /*0018*/ 	.byte	0x04, 0x17
        /*001a*/ 	.short	(.L_11 - .L_10)
.L_10:
        /*001c*/ 	.word	0x00000000
        /*0020*/ 	.short	0x0002
        /*0022*/ 	.short	0x0010
        /*0024*/ 	.byte	0x00, 0xf5, 0x21, 0x00


	//----- nvinfo : EIATTR_KPARAM_INFO
	.align		4
.L_11:
        /*0028*/ 	.byte	0x04, 0x17
        /*002a*/ 	.short	(.L_13 - .L_12)
.L_12:
        /*002c*/ 	.word	0x00000000
        /*0030*/ 	.short	0x0001
        /*0032*/ 	.short	0x0008
        /*0034*/ 	.byte	0x00, 0xf5, 0x21, 0x00


	//----- nvinfo : EIATTR_KPARAM_INFO
	.align		4
.L_13:
        /*0038*/ 	.byte	0x04, 0x17
        /*003a*/ 	.short	(.L_15 - .L_14)
.L_14:
        /*003c*/ 	.word	0x00000000
        /*0040*/ 	.short	0x0000
        /*0042*/ 	.short	0x0000
        /*0044*/ 	.byte	0x00, 0xf5, 0x21, 0x00


	//----- nvinfo : EIATTR_SPARSE_MMA_MASK
	.align		4
.L_15:
        /*0048*/ 	.byte	0x03, 0x50
        /*004a*/ 	.short	0x0000


	//----- nvinfo : EIATTR_MAXREG_COUNT
	.align		4
        /*004c*/ 	.byte	0x03, 0x1b
        /*004e*/ 	.short	0x00ff


	//----- nvinfo : EIATTR_MERCURY_ISA_VERSION
	.align		4
        /*0050*/ 	.byte	0x03, 0x5f
        /*0052*/ 	.short	0x0101


	//----- nvinfo : EIATTR_VRC_CTA_INIT_COUNT
	.align		4
        /*0054*/ 	.byte	0x02, 0x4a
	.zero		1
	.zero		1


	//----- nvinfo : EIATTR_EXIT_INSTR_OFFSETS
	.align		4
        /*0058*/ 	.byte	0x04, 0x1c
        /*005a*/ 	.short	(.L_17 - .L_16)


	//   ....[0]....
.L_16:
        /*005c*/ 	.word	0x00000090


	//   ....[1]....
        /*0060*/ 	.word	0x00000190


	//----- nvinfo : EIATTR_CBANK_PARAM_SIZE
	.align		4
.L_17:
        /*0064*/ 	.byte	0x03, 0x19
        /*0066*/ 	.short	0x0020


	//----- nvinfo : EIATTR_PARAM_CBANK
	.align		4
        /*0068*/ 	.byte	0x04, 0x0a
        /*006a*/ 	.short	(.L_19 - .L_18)
	.align		4
.L_18:
        /*006c*/ 	.word	index@(.nv.constant0._Z16add_vectors_cudaPKfS0_Pfm)
        /*0070*/ 	.short	0x0380
        /*0072*/ 	.short	0x0020


	//----- nvinfo : EIATTR_SW_WAR
	.align		4
.L_19:
        /*0074*/ 	.byte	0x04, 0x36
        /*0076*/ 	.short	(.L_21 - .L_20)
.L_20:
        /*0078*/ 	.word	0x00000008
.L_21:


//--------------------- .nv.callgraph             --------------------------
	.section	.nv.callgraph,"",@"SHT_CUDA_CALLGRAPH"
	.align	4
	.sectionentsize	8
	.align		4
        /*0000*/ 	.word	0x00000000
	.align		4
        /*0004*/ 	.word	0xffffffff
	.align		4
        /*0008*/ 	.word	0x00000000
	.align		4
        /*000c*/ 	.word	0xfffffffe
	.align		4
        /*0010*/ 	.word	0x00000000
	.align		4
        /*0014*/ 	.word	0xfffffffd
	.align		4
        /*0018*/ 	.word	0x00000000
	.align		4
        /*001c*/ 	.word	0xfffffffc


//--------------------- .text._Z16add_vectors_cudaPKfS0_Pfm --------------------------
	.section	.text._Z16add_vectors_cudaPKfS0_Pfm,"ax",@progbits
	.align	128
        .global         _Z16add_vectors_cudaPKfS0_Pfm
        .type           _Z16add_vectors_cudaPKfS0_Pfm,@function
        .size           _Z16add_vectors_cudaPKfS0_Pfm,(.L_x_1 - _Z16add_vectors_cudaPKfS0_Pfm)
        .other          _Z16add_vectors_cudaPKfS0_Pfm,@"STO_CUDA_ENTRY STV_DEFAULT"
_Z16add_vectors_cudaPKfS0_Pfm:
.text._Z16add_vectors_cudaPKfS0_Pfm:
[----:B------:R-:W-:Y:S01]  /*0000*/  LDC R1, c[0x0][0x37c] ;  /* 0x0000df00ff017b82 */ /* 0x000fe20000000800 */
[----:B------:R-:W0:Y:S07]  /*0010*/  S2R R3, SR_TID.X ;  /* 0x0000000000037919 */ /* 0x000e2e0000002100 */
[----:B------:R-:W0:Y:S01]  /*0020*/  S2UR UR4, SR_CTAID.X ;  /* 0x00000000000479c3 */ /* 0x000e220000002500 */
[----:B------:R-:W1:Y:S07]  /*0030*/  LDCU.64 UR6, c[0x0][0x398] ;  /* 0x00007300ff0677ac */ /* 0x000e6e0008000a00 */
[----:B------:R-:W0:Y:S02]  /*0040*/  LDC R0, c[0x0][0x360] ;  /* 0x0000d800ff007b82 */ /* 0x000e240000000800 */
[----:B0-----:R-:W-:-:S05]  /*0050*/  IMAD R0, R0, UR4, R3 ;  /* 0x0000000400007c24 */ /* 0x001fca000f8e0203 */
[----:B-1----:R-:W-:Y:S02]  /*0060*/  ISETP.GE.U32.AND P0, PT, R0, UR6, PT ;  /* 0x0000000600007c0c */ /* 0x002fe4000bf06070 */
[----:B------:R-:W-:-:S04]  /*0070*/  SHF.R.S32.HI R3, RZ, 0x1f, R0 ;  /* 0x0000001fff037819 */ /* 0x000fc80000011400 */
[----:B------:R-:W-:-:S13]  /*0080*/  ISETP.GE.U32.AND.EX P0, PT, R3, UR7, PT, P0 ;  /* 0x0000000703007c0c */ /* 0x000fda000bf06100 */
[----:B------:R-:W-:Y:S05]  /*0090*/  @P0 EXIT ;  /* 0x000000000000094d */ /* 0x000fea0003800000 */
[----:B------:R-:W0:Y:S01]  /*00a0*/  LDCU.128 UR8, c[0x0][0x380] ;  /* 0x00007000ff0877ac */ /* 0x000e220008000c00 */
[C---:B------:R-:W-:Y:S01]  /*00b0*/  IMAD.SHL.U32 R6, R0.reuse, 0x4, RZ ;  /* 0x0000000400067824 */ /* 0x040fe200078e00ff */
[----:B------:R-:W-:Y:S01]  /*00c0*/  SHF.L.U64.HI R0, R0, 0x2, R3 ;  /* 0x0000000200007819 */ /* 0x000fe20000010203 */
[----:B------:R-:W1:Y:S01]  /*00d0*/  LDCU.64 UR4, c[0x0][0x358] ;  /* 0x00006b00ff0477ac */ /* 0x000e620008000a00 */
[----:B------:R-:W2:Y:S02]  /*00e0*/  LDCU.64 UR6, c[0x0][0x390] ;  /* 0x00007200ff0677ac */ /* 0x000ea40008000a00 */
[C---:B0-----:R-:W-:Y:S02]  /*00f0*/  IADD3 R4, P1, PT, R6.reuse, UR10, RZ ;  /* 0x0000000a06047c10 */ /* 0x041fe4000ff3e0ff */
[----:B------:R-:W-:Y:S02]  /*0100*/  IADD3 R2, P0, PT, R6, UR8, RZ ;  /* 0x0000000806027c10 */ /* 0x000fe4000ff1e0ff */
[----:B------:R-:W-:-:S02]  /*0110*/  IADD3.X R5, PT, PT, R0, UR11, RZ, P1, !PT ;  /* 0x0000000b00057c10 */ /* 0x000fc40008ffe4ff */
[----:B------:R-:W-:-:S04]  /*0120*/  IADD3.X R3, PT, PT, R0, UR9, RZ, P0, !PT ;  /* 0x0000000900037c10 */ /* 0x000fc800087fe4ff */
[----:B-1----:R-:W3:Y:S04]  /*0130*/  LDG.E R5, desc[UR4][R4.64] ;  /* 0x0000000404057981 */ /* 0x002ee8000c1e1900 */
[----:B------:R-:W3:Y:S01]  /*0140*/  LDG.E R2, desc[UR4][R2.64] ;  /* 0x0000000402027981 */ /* 0x000ee2000c1e1900 */
[----:B--2---:R-:W-:-:S04]  /*0150*/  IADD3 R6, P0, PT, R6, UR6, RZ ;  /* 0x0000000606067c10 */ /* 0x004fc8000ff1e0ff */
[----:B------:R-:W-:Y:S01]  /*0160*/  IADD3.X R7, PT, PT, R0, UR7, RZ, P0, !PT ;  /* 0x0000000700077c10 */ /* 0x000fe200087fe4ff */
[----:B---3--:R-:W-:-:S05]  /*0170*/  FADD R9, R2, R5 ;  /* 0x0000000502097221 */ /* 0x008fca0000000000 */
[----:B------:R-:W-:Y:S01]  /*0180*/  STG.E desc[UR4][R6.64], R9 ;  /* 0x0000000906007986 */ /* 0x000fe2000c101904 */
[----:B------:R-:W-:Y:S05]  /*0190*/  EXIT ;  /* 0x000000000000794d */ /* 0x000fea0003800000 */
.L_x_0:
[----:B------:R-:W-:-:S00]  /*01a0*/  BRA `(.L_x_0) ;  /* 0xfffffffc00fc7947 */ /* 0x000fc0000383ffff */
[----:B------:R-:W-:-:S00]  /*01b0*/  NOP ;  /* 0x0000000000007918 */ /* 0x000fc00000000000 */
        /* <DEDUP_REMOVED lines=12> */
.L_x_1:


//--------------------- .nv.shared.reserved.0     --------------------------
	.section	.nv.shared.reserved.0,"aw",@nobits
	.weak		__nv_reservedSMEM_offset_0_alias
	.size		__nv_reservedSMEM_offset_0_alias, 0, 64
	.other		__nv_reservedSMEM_offset_0_alias,@"STO_CUDA_RESERVED_SHARED STV_DEFAULT"
__nv_reservedSMEM_offset_0_alias:
	.zero		0
	.zero		64


//--------------------- .nv.constant0._Z16add_vectors_cudaPKfS0_Pfm --------------------------
	.section	.nv.constant0._Z16add_vectors_cudaPKfS0_Pfm,"a",@progbits
	.sectionflags	@""
	.align	4
.nv.constant0._Z16add_vectors_cudaPKfS0_Pfm:
	.zero		928


//--------------------- SYMBOLS --------------------------

	.type		.nv.reservedSmem.offset0,@object
	.size		.nv.reservedSmem.offset0,0x4
